//
// Generated by NVIDIA NVVM Compiler
//
// Compiler Build ID: CL-36424714
// Cuda compilation tools, release 13.0, V13.0.88
// Based on NVVM 20.0.0
//

.version 9.0
.target sm_100
.address_size 64

	// .globl	_Z6arraddPi

.visible .entry _Z6arraddPi(
	.param .u64 .ptr .align 1 _Z6arraddPi_param_0
)
{
	.reg .pred 	%p<5>;
	.reg .b32 	%r<12>;
	.reg .b64 	%rd<5>;

	ld.param.u64 	%rd1, [_Z6arraddPi_param_0];
	mov.u32 	%r4, %ctaid.x;
	mov.u32 	%r5, %ntid.x;
	mov.u32 	%r6, %tid.x;
	mad.lo.s32 	%r1, %r4, %r5, %r6;
	add.s32 	%r7, %r1, -3;
	setp.gt.u32 	%p1, %r7, 996;
	@%p1 bra 	$L__BB0_4;
	mov.b32 	%r11, 2;
$L__BB0_2:
	rem.u32 	%r9, %r1, %r11;
	setp.ne.s32 	%p2, %r9, 0;
	add.s32 	%r11, %r11, 1;
	setp.ne.s32 	%p3, %r11, %r1;
	and.pred  	%p4, %p2, %p3;
	@%p4 bra 	$L__BB0_2;
	cvta.to.global.u64 	%rd2, %rd1;
	mul.wide.u32 	%rd3, %r1, 4;
	add.s64 	%rd4, %rd2, %rd3;
	mov.b32 	%r10, 1;
	st.global.u32 	[%rd4], %r10;
$L__BB0_4:
	ret;

}


// ===== COMPILED SASS (sm_100) =====

	.target	sm_100

	.elftype	@"ET_EXEC"


//--------------------- .note.nv.tkinfo           --------------------------
	.section	.note.nv.tkinfo,"",@"SHT_NOTE"
	.sectionflags	@"SHF_NOTE_NV_TKINFO"
	.tkinfo
        /*0018*/ 	.word	0x00000002
        /*0030*/ 	.string	""
        /*0030*/ 	.string	"ptxas"
        /*0030*/ 	.string	"Cuda compilation tools, release 13.0, V13.0.88"
        /*0030*/ 	.string	"Build cuda_13.0.r13.0/compiler.36424714_0"
        /*0030*/ 	.string	"-arch sm_100 -m 64 "



//--------------------- .note.nv.cuinfo           --------------------------
	.section	.note.nv.cuinfo,"",@"SHT_NOTE"
	.sectionflags	@"SHF_NOTE_NV_CUINFO"
        /*0018*/ 	.short	0x0002
        /*001a*/ 	.short	0x0064
        /*001c*/ 	.short	0x0082
	.zero		2


//--------------------- .nv.info                  --------------------------
	.section	.nv.info,"",@"SHT_CUDA_INFO"
	.align	4


	//----- nvinfo : EIATTR_REGCOUNT
	.align		4
        /*0000*/ 	.byte	0x04, 0x2f
        /*0002*/ 	.short	(.L_1 - .L_0)
	.align		4
.L_0:
        /*0004*/ 	.word	index@(_Z6arraddPi)
        /*0008*/ 	.word	0x0000000a


	//----- nvinfo : EIATTR_FRAME_SIZE
	.align		4
.L_1:
        /*000c*/ 	.byte	0x04, 0x11
        /*000e*/ 	.short	(.L_3 - .L_2)
	.align		4
.L_2:
        /*0010*/ 	.word	index@(_Z6arraddPi)
        /*0014*/ 	.word	0x00000000


	//----- nvinfo : EIATTR_MIN_STACK_SIZE
	.align		4
.L_3:
        /*0018*/ 	.byte	0x04, 0x12
        /*001a*/ 	.short	(.L_5 - .L_4)
	.align		4
.L_4:
        /*001c*/ 	.word	index@(_Z6arraddPi)
        /*0020*/ 	.word	0x00000000
.L_5:


//--------------------- .nv.compat                --------------------------
	.section	.nv.compat,"",@"SHT_CUDA_COMPAT_INFO"
	.align	4
        /*0000*/ 	.byte	0x02, 0x09, 0x00, 0x00, 0x02, 0x02, 0x01, 0x00, 0x02, 0x05, 0x05, 0x00, 0x03, 0x07, 0x01, 0x01
        /*0010*/ 	.byte	0x02, 0x03, 0x00, 0x00, 0x02, 0x06, 0x01, 0x00, 0x04, 0x0b, 0x08, 0x00, 0x09, 0x00, 0x00, 0x00
        /*0020*/ 	.byte	0x00, 0x00, 0x00, 0x00


//--------------------- .nv.info._Z6arraddPi      --------------------------
	.section	.nv.info._Z6arraddPi,"",@"SHT_CUDA_INFO"
	.sectionflags	@""
	.align	4


	//----- nvinfo : EIATTR_CUDA_API_VERSION
	.align		4
        /*0000*/ 	.byte	0x04, 0x37
        /*0002*/ 	.short	(.L_7 - .L_6)
.L_6:
        /*0004*/ 	.word	0x00000082


	//----- nvinfo : EIATTR_KPARAM_INFO
	.align		4
.L_7:
        /*0008*/ 	.byte	0x04, 0x17
        /*000a*/ 	.short	(.L_9 - .L_8)
.L_8:
        /*000c*/ 	.word	0x00000000
        /*0010*/ 	.short	0x0000
        /*0012*/ 	.short	0x0000
        /*0014*/ 	.byte	0x00, 0xf5, 0x21, 0x00


	//----- nvinfo : EIATTR_SPARSE_MMA_MASK
	.align		4
.L_9:
        /*0018*/ 	.byte	0x03, 0x50
        /*001a*/ 	.short	0x0000


	//----- nvinfo : EIATTR_MAXREG_COUNT
	.align		4
        /*001c*/ 	.byte	0x03, 0x1b
        /*001e*/ 	.short	0x00ff


	//----- nvinfo : EIATTR_MERCURY_ISA_VERSION
	.align		4
        /*0020*/ 	.byte	0x03, 0x5f
        /*0022*/ 	.short	0x0101


	//----- nvinfo : EIATTR_VRC_CTA_INIT_COUNT
	.align		4
        /*0024*/ 	.byte	0x02, 0x4a
	.zero		1
	.zero		1


	//----- nvinfo : EIATTR_EXIT_INSTR_OFFSETS
	.align		4
        /*0028*/ 	.byte	0x04, 0x1c
        /*002a*/ 	.short	(.L_11 - .L_10)


	//   ....[0]....
.L_10:
        /*002c*/ 	.word	0x00000070


	//   ....[1]....
        /*0030*/ 	.word	0x000000d0


	//----- nvinfo : EIATTR_CBANK_PARAM_SIZE
	.align		4
.L_11:
        /*0034*/ 	.byte	0x03, 0x19
        /*0036*/ 	.short	0x0008


	//----- nvinfo : EIATTR_PARAM_CBANK
	.align		4
        /*0038*/ 	.byte	0x04, 0x0a
        /*003a*/ 	.short	(.L_13 - .L_12)
	.align		4
.L_12:
        /*003c*/ 	.word	index@(.nv.constant0._Z6arraddPi)
        /*0040*/ 	.short	0x0380
        /*0042*/ 	.short	0x0008


	//----- nvinfo : EIATTR_SW_WAR
	.align		4
.L_13:
        /*0044*/ 	.byte	0x04, 0x36
        /*0046*/ 	.short	(.L_15 - .L_14)
.L_14:
        /*0048*/ 	.word	0x00000008
.L_15:


//--------------------- .nv.callgraph             --------------------------
	.section	.nv.callgraph,"",@"SHT_CUDA_CALLGRAPH"
	.align	4
	.sectionentsize	8
	.align		4
        /*0000*/ 	.word	0x00000000
	.align		4
        /*0004*/ 	.word	0xffffffff
	.align		4
        /*0008*/ 	.word	0x00000000
	.align		4
        /*000c*/ 	.word	0xfffffffe
	.align		4
        /*0010*/ 	.word	0x00000000
	.align		4
        /*0014*/ 	.word	0xfffffffd
	.align		4
        /*0018*/ 	.word	0x00000000
	.align		4
        /*001c*/ 	.word	0xfffffffc


//--------------------- .text._Z6arraddPi         --------------------------
	.section	.text._Z6arraddPi,"ax",@progbits
	.align	128
        .global         _Z6arraddPi
        .type           _Z6arraddPi,@function
        .size           _Z6arraddPi,(.L_x_1 - _Z6arraddPi)
        .other          _Z6arraddPi,@"STO_CUDA_ENTRY STV_DEFAULT"
_Z6arraddPi:
.text._Z6arraddPi:
[----:B------:R-:W-:Y:S01]  /*0000*/  LDC R1, c[0x0][0x37c] ;  /* 0x0000df00ff017b82 */ /* 0x000fe20000000800 */
[----:B------:R-:W0:Y:S07]  /*0010*/  S2R R0, SR_TID.X ;  /* 0x0000000000007919 */ /* 0x000e2e0000002100 */
[----:B------:R-:W0:Y:S08]  /*0020*/  S2UR UR4, SR_CTAID.X ;  /* 0x00000000000479c3 */ /* 0x000e300000002500 */
[----:B------:R-:W0:Y:S02]  /*0030*/  LDC R5, c[0x0][0x360] ;  /* 0x0000d800ff057b82 */ /* 0x000e240000000800 */
[----:B0-----:R-:W-:-:S05]  /*0040*/  IMAD R5, R5, UR4, R0 ;  /* 0x0000000405057c24 */ /* 0x001fca000f8e0200 */
[----:B------:R-:W-:-:S04]  /*0050*/  IADD3 R0, PT, PT, R5, -0x3, RZ ;  /* 0xfffffffd05007810 */ /* 0x000fc80007ffe0ff */
[----:B------:R-:W-:-:S13]  /*0060*/  ISETP.GT.U32.AND P0, PT, R0, 0x3e4, PT ;  /* 0x000003e40000780c */ /* 0x000fda0003f04070 */
[----:B------:R-:W-:Y:S05]  /*0070*/  @P0 EXIT ;  /* 0x000000000000094d */ /* 0x000fea0003800000 */
[----:B------:R-:W0:Y:S01]  /*0080*/  LDC.64 R2, c[0x0][0x380] ;  /* 0x0000e000ff027b82 */ /* 0x000e220000000a00 */
[----:B------:R-:W1:Y:S01]  /*0090*/  LDCU.64 UR4, c[0x0][0x358] ;  /* 0x00006b00ff0477ac */ /* 0x000e620008000a00 */
[----:B------:R-:W-:Y:S02]  /*00a0*/  HFMA2 R7, -RZ, RZ, 0, 5.9604644775390625e-08 ;  /* 0x00000001ff077431 */ /* 0x000fe400000001ff */
[----:B0-----:R-:W-:-:S05]  /*00b0*/  IMAD.WIDE.U32 R2, R5, 0x4, R2 ;  /* 0x0000000405027825 */ /* 0x001fca00078e0002 */
[----:B-1----:R-:W-:Y:S01]  /*00c0*/  STG.E desc[UR4][R2.64], R7 ;  /* 0x0000000702007986 */ /* 0x002fe2000c101904 */
[----:B------:R-:W-:Y:S05]  /*00d0*/  EXIT ;  /* 0x000000000000794d */ /* 0x000fea0003800000 */
.L_x_0:
[----:B------:R-:W-:-:S00]  /*00e0*/  BRA `(.L_x_0) ;  /* 0xfffffffc00fc7947 */ /* 0x000fc0000383ffff */
[----:B------:R-:W-:-:S00]  /*00f0*/  NOP ;  /* 0x0000000000007918 */ /* 0x000fc00000000000 */
        /* <DEDUP_REMOVED lines=8> */
.L_x_1:


//--------------------- .nv.shared.reserved.0     --------------------------
	.section	.nv.shared.reserved.0,"aw",@nobits
	.weak		__nv_reservedSMEM_offset_0_alias
	.size		__nv_reservedSMEM_offset_0_alias, 0, 64
	.other		__nv_reservedSMEM_offset_0_alias,@"STO_CUDA_RESERVED_SHARED STV_DEFAULT"
__nv_reservedSMEM_offset_0_alias:
	.zero		0
	.zero		64


//--------------------- .nv.constant0._Z6arraddPi --------------------------
	.section	.nv.constant0._Z6arraddPi,"a",@progbits
	.sectionflags	@""
	.align	4
.nv.constant0._Z6arraddPi:
	.zero		904


//--------------------- SYMBOLS --------------------------

	.type		.nv.reservedSmem.offset0,@object
	.size		.nv.reservedSmem.offset0,0x4
